//
// Generated by NVIDIA NVVM Compiler
//
// Compiler Build ID: CL-36424714
// Cuda compilation tools, release 13.0, V13.0.88
// Based on NVVM 20.0.0
//

.version 9.0
.target sm_100
.address_size 64

	// .globl	_Z13infinite_loopx
.extern .func  (.param .b32 func_retval0) vprintf
(
	.param .b64 vprintf_param_0,
	.param .b64 vprintf_param_1
)
;
.global .align 1 .b8 $str[3] = {37, 100};
.global .align 1 .b8 $str$1[2] = {10};

.visible .entry _Z13infinite_loopx(
	.param .u64 _Z13infinite_loopx_param_0
)
{
	.local .align 8 .b8 	__local_depot0[8];
	.reg .b64 	%SP;
	.reg .b64 	%SPL;
	.reg .b32 	%r<5>;
	.reg .b64 	%rd<12>;

	mov.u64 	%SPL, __local_depot0;
	cvta.local.u64 	%SP, %SPL;
	ld.param.u64 	%rd11, [_Z13infinite_loopx_param_0];
	add.u64 	%rd5, %SP, 0;
	add.u64 	%rd1, %SPL, 0;
	mov.u64 	%rd6, $str;
	mov.u64 	%rd9, $str$1;
$L__BB0_1:
	st.local.u64 	[%rd1], %rd11;
	cvta.global.u64 	%rd7, %rd6;
	{ // callseq 0, 0
	.param .b64 param0;
	st.param.b64 	[param0], %rd7;
	.param .b64 param1;
	st.param.b64 	[param1], %rd5;
	.param .b32 retval0;
	call.uni (retval0), 
	vprintf, 
	(
	param0, 
	param1
	);
	ld.param.b32 	%r1, [retval0];
	} // callseq 0
	add.s64 	%rd11, %rd11, 2;
	cvta.global.u64 	%rd10, %rd9;
	{ // callseq 1, 0
	.param .b64 param0;
	st.param.b64 	[param0], %rd10;
	.param .b64 param1;
	st.param.b64 	[param1], 0;
	.param .b32 retval0;
	call.uni (retval0), 
	vprintf, 
	(
	param0, 
	param1
	);
	ld.param.b32 	%r3, [retval0];
	} // callseq 1
	bra.uni 	$L__BB0_1;

}


// ===== COMPILED SASS (sm_100) =====

	.target	sm_100

	.elftype	@"ET_EXEC"


//--------------------- .note.nv.tkinfo           --------------------------
	.section	.note.nv.tkinfo,"",@"SHT_NOTE"
	.sectionflags	@"SHF_NOTE_NV_TKINFO"
	.tkinfo
        /*0018*/ 	.word	0x00000002
        /*0030*/ 	.string	""
        /*0030*/ 	.string	"ptxas"
        /*0030*/ 	.string	"Cuda compilation tools, release 13.0, V13.0.88"
        /*0030*/ 	.string	"Build cuda_13.0.r13.0/compiler.36424714_0"
        /*0030*/ 	.string	"-arch sm_100 -m 64 "



//--------------------- .note.nv.cuinfo           --------------------------
	.section	.note.nv.cuinfo,"",@"SHT_NOTE"
	.sectionflags	@"SHF_NOTE_NV_CUINFO"
        /*0018*/ 	.short	0x0002
        /*001a*/ 	.short	0x0064
        /*001c*/ 	.short	0x0082
	.zero		2


//--------------------- .nv.info                  --------------------------
	.section	.nv.info,"",@"SHT_CUDA_INFO"
	.align	4


	//----- nvinfo : EIATTR_REGCOUNT
	.align		4
        /*0000*/ 	.byte	0x04, 0x2f
        /*0002*/ 	.short	(.L_3 - .L_2)
	.align		4
.L_2:
        /*0004*/ 	.word	index@(_Z13infinite_loopx)
        /*0008*/ 	.word	0x00000018


	//----- nvinfo : EIATTR_FRAME_SIZE
	.align		4
.L_3:
        /*000c*/ 	.byte	0x04, 0x11
        /*000e*/ 	.short	(.L_5 - .L_4)
	.align		4
.L_4:
        /*0010*/ 	.word	index@(_Z13infinite_loopx)
        /*0014*/ 	.word	0x00000008


	//----- nvinfo : EIATTR_MIN_STACK_SIZE
	.align		4
.L_5:
        /*0018*/ 	.byte	0x04, 0x12
        /*001a*/ 	.short	(.L_7 - .L_6)
	.align		4
.L_6:
        /*001c*/ 	.word	index@(_Z13infinite_loopx)
        /*0020*/ 	.word	0x00000008
.L_7:


//--------------------- .nv.compat                --------------------------
	.section	.nv.compat,"",@"SHT_CUDA_COMPAT_INFO"
	.align	4
        /*0000*/ 	.byte	0x02, 0x09, 0x00, 0x00, 0x02, 0x02, 0x01, 0x00, 0x02, 0x05, 0x05, 0x00, 0x03, 0x07, 0x01, 0x01
        /*0010*/ 	.byte	0x02, 0x03, 0x00, 0x00, 0x02, 0x06, 0x01, 0x00, 0x04, 0x0b, 0x08, 0x00, 0x09, 0x00, 0x00, 0x00
        /*0020*/ 	.byte	0x00, 0x00, 0x00, 0x00


//--------------------- .nv.info._Z13infinite_loopx --------------------------
	.section	.nv.info._Z13infinite_loopx,"",@"SHT_CUDA_INFO"
	.sectionflags	@""
	.align	4


	//----- nvinfo : EIATTR_CUDA_API_VERSION
	.align		4
        /*0000*/ 	.byte	0x04, 0x37
        /*0002*/ 	.short	(.L_9 - .L_8)
.L_8:
        /*0004*/ 	.word	0x00000082


	//----- nvinfo : EIATTR_KPARAM_INFO
	.align		4
.L_9:
        /*0008*/ 	.byte	0x04, 0x17
        /*000a*/ 	.short	(.L_11 - .L_10)
.L_10:
        /*000c*/ 	.word	0x00000000
        /*0010*/ 	.short	0x0000
        /*0012*/ 	.short	0x0000
        /*0014*/ 	.byte	0x00, 0xf0, 0x21, 0x00


	//----- nvinfo : EIATTR_SPARSE_MMA_MASK
	.align		4
.L_11:
        /*0018*/ 	.byte	0x03, 0x50
        /*001a*/ 	.short	0x0000


	//----- nvinfo : EIATTR_MAXREG_COUNT
	.align		4
        /*001c*/ 	.byte	0x03, 0x1b
        /*001e*/ 	.short	0x00ff


	//----- nvinfo : EIATTR_EXTERNS
	.align		4
        /*0020*/ 	.byte	0x04, 0x0f
        /*0022*/ 	.short	(.L_13 - .L_12)


	//   ....[0]....
	.align		4
.L_12:
        /*0024*/ 	.word	index@(vprintf)


	//----- nvinfo : EIATTR_MERCURY_ISA_VERSION
	.align		4
.L_13:
        /*0028*/ 	.byte	0x03, 0x5f
        /*002a*/ 	.short	0x0101


	//----- nvinfo : EIATTR_VRC_CTA_INIT_COUNT
	.align		4
        /*002c*/ 	.byte	0x02, 0x4a
	.zero		1
	.zero		1


	//----- nvinfo : EIATTR_SYSCALL_OFFSETS
	.align		4
        /*0030*/ 	.byte	0x04, 0x46
        /*0032*/ 	.short	(.L_15 - .L_14)


	//   ....[0]....
.L_14:
        /*0034*/ 	.word	0x00000140


	//   ....[1]....
        /*0038*/ 	.word	0x000001d0


	//----- nvinfo : EIATTR_CBANK_PARAM_SIZE
	.align		4
.L_15:
        /*003c*/ 	.byte	0x03, 0x19
        /*003e*/ 	.short	0x0008


	//----- nvinfo : EIATTR_PARAM_CBANK
	.align		4
        /*0040*/ 	.byte	0x04, 0x0a
        /*0042*/ 	.short	(.L_17 - .L_16)
	.align		4
.L_16:
        /*0044*/ 	.word	index@(.nv.constant0._Z13infinite_loopx)
        /*0048*/ 	.short	0x0380
        /*004a*/ 	.short	0x0008


	//----- nvinfo : EIATTR_SW_WAR
	.align		4
.L_17:
        /*004c*/ 	.byte	0x04, 0x36
        /*004e*/ 	.short	(.L_19 - .L_18)
.L_18:
        /*0050*/ 	.word	0x00000008
.L_19:


//--------------------- .nv.callgraph             --------------------------
	.section	.nv.callgraph,"",@"SHT_CUDA_CALLGRAPH"
	.align	4
	.sectionentsize	8
	.align		4
        /*0000*/ 	.word	0x00000000
	.align		4
        /*0004*/ 	.word	0xffffffff
	.align		4
        /*0008*/ 	.word	index@(_Z13infinite_loopx)
	.align		4
        /*000c*/ 	.word	index@(vprintf)
	.align		4
        /*0010*/ 	.word	0x00000000
	.align		4
        /*0014*/ 	.word	0xfffffffe
	.align		4
        /*0018*/ 	.word	0x00000000
	.align		4
        /*001c*/ 	.word	0xfffffffd
	.align		4
        /*0020*/ 	.word	0x00000000
	.align		4
        /*0024*/ 	.word	0xfffffffc


//--------------------- .nv.constant4             --------------------------
	.section	.nv.constant4,"a",@progbits
	.align	8
	.align		8
.nv.constant4:
        /*0000*/ 	.dword	vprintf
	.align		8
        /*0008*/ 	.dword	$str
	.align		8
        /*0010*/ 	.dword	$str$1


//--------------------- .text._Z13infinite_loopx  --------------------------
	.section	.text._Z13infinite_loopx,"ax",@progbits
	.align	128
        .global         _Z13infinite_loopx
        .type           _Z13infinite_loopx,@function
        .size           _Z13infinite_loopx,(.L_x_4 - _Z13infinite_loopx)
        .other          _Z13infinite_loopx,@"STO_CUDA_ENTRY STV_DEFAULT"
_Z13infinite_loopx:
.text._Z13infinite_loopx:
[----:B------:R-:W0:Y:S01]  /*0000*/  LDC R1, c[0x0][0x37c] ;  /* 0x0000df00ff017b82 */ /* 0x000e220000000800 */
[----:B------:R-:W1:Y:S01]  /*0010*/  LDCU UR4, c[0x0][0x2f8] ;  /* 0x00005f00ff0477ac */ /* 0x000e620008000800 */
[----:B0-----:R-:W-:Y:S01]  /*0020*/  VIADD R1, R1, 0xfffffff8 ;  /* 0xfffffff801017836 */ /* 0x001fe20000000000 */
[----:B------:R-:W0:Y:S01]  /*0030*/  LDCU.64 UR6, c[0x0][0x380] ;  /* 0x00007000ff0677ac */ /* 0x000e220008000a00 */
[----:B------:R-:W2:Y:S03]  /*0040*/  LDCU UR5, c[0x0][0x2fc] ;  /* 0x00005f80ff0577ac */ /* 0x000ea60008000800 */
[----:B-1----:R-:W-:Y:S01]  /*0050*/  IADD3 R16, P0, PT, R1, UR4, RZ ;  /* 0x0000000401107c10 */ /* 0x002fe2000ff1e0ff */
[----:B0-----:R-:W-:Y:S01]  /*0060*/  IMAD.U32 R18, RZ, RZ, UR6 ;  /* 0x00000006ff127e24 */ /* 0x001fe2000f8e00ff */
[----:B------:R-:W-:-:S03]  /*0070*/  MOV R19, UR7 ;  /* 0x0000000700137c02 */ /* 0x000fc60008000f00 */
[----:B--2---:R-:W-:-:S08]  /*0080*/  IMAD.X R17, RZ, RZ, UR5, P0 ;  /* 0x00000005ff117e24 */ /* 0x004fd000080e06ff */
.L_x_2:
[----:B------:R-:W-:Y:S01]  /*0090*/  IMAD.MOV.U32 R10, RZ, RZ, R18 ;  /* 0x000000ffff0a7224 */ /* 0x000fe200078e0012 */
[----:B------:R-:W-:Y:S01]  /*00a0*/  MOV R11, R19 ;  /* 0x00000013000b7202 */ /* 0x000fe20000000f00 */
[----:B------:R-:W0:Y:S01]  /*00b0*/  LDCU.64 UR4, c[0x4][0x8] ;  /* 0x01000100ff0477ac */ /* 0x000e220008000a00 */
[----:B------:R-:W-:Y:S01]  /*00c0*/  MOV R2, 0x0 ;  /* 0x0000000000027802 */ /* 0x000fe20000000f00 */
[----:B------:R-:W-:Y:S01]  /*00d0*/  IMAD.MOV.U32 R7, RZ, RZ, R17 ;  /* 0x000000ffff077224 */ /* 0x000fe200078e0011 */
[----:B------:R-:W-:Y:S01]  /*00e0*/  MOV R6, R16 ;  /* 0x0000001000067202 */ /* 0x000fe20000000f00 */
[----:B------:R1:W-:Y:S01]  /*00f0*/  STL.64 [R1], R10 ;  /* 0x0000000a01007387 */ /* 0x0003e20000100a00 */
[----:B------:R1:W2:Y:S01]  /*0100*/  LDC.64 R8, c[0x4][R2] ;  /* 0x0100000002087b82 */ /* 0x0002a20000000a00 */
[----:B0-----:R-:W-:Y:S02]  /*0110*/  IMAD.U32 R4, RZ, RZ, UR4 ;  /* 0x00000004ff047e24 */ /* 0x001fe4000f8e00ff */
[----:B-1----:R-:W-:-:S07]  /*0120*/  IMAD.U32 R5, RZ, RZ, UR5 ;  /* 0x00000005ff057e24 */ /* 0x002fce000f8e00ff */
[----:B------:R-:W-:-:S07]  /*0130*/  LEPC R20, `(.L_x_0) ;  /* 0x000000001014794e */ /* 0x000fce0000000000 */
[----:B--2---:R-:W-:Y:S05]  /*0140*/  CALL.ABS.NOINC R8 ;  /* 0x0000000008007343 */ /* 0x004fea0003c00000 */
.L_x_0:
[----:B------:R-:W0:Y:S01]  /*0150*/  LDC.64 R2, c[0x4][R2] ;  /* 0x0100000002027b82 */ /* 0x000e220000000a00 */
[----:B------:R-:W1:Y:S01]  /*0160*/  LDCU.64 UR4, c[0x4][0x10] ;  /* 0x01000200ff0477ac */ /* 0x000e620008000a00 */
[----:B------:R-:W-:Y:S02]  /*0170*/  IADD3 R18, P0, PT, R18, 0x2, RZ ;  /* 0x0000000212127810 */ /* 0x000fe40007f1e0ff */
[----:B------:R-:W-:Y:S02]  /*0180*/  CS2R R6, SRZ ;  /* 0x0000000000067805 */ /* 0x000fe4000001ff00 */
[----:B------:R-:W-:Y:S02]  /*0190*/  IADD3.X R19, PT, PT, RZ, R19, RZ, P0, !PT ;  /* 0x00000013ff137210 */ /* 0x000fe400007fe4ff */
[----:B-1----:R-:W-:Y:S01]  /*01a0*/  MOV R4, UR4 ;  /* 0x0000000400047c02 */ /* 0x002fe20008000f00 */
[----:B------:R-:W-:-:S07]  /*01b0*/  IMAD.U32 R5, RZ, RZ, UR5 ;  /* 0x00000005ff057e24 */ /* 0x000fce000f8e00ff */
[----:B------:R-:W-:-:S07]  /*01c0*/  LEPC R20, `(.L_x_1) ;  /* 0x000000001014794e */ /* 0x000fce0000000000 */
[----:B0-----:R-:W-:Y:S05]  /*01d0*/  CALL.ABS.NOINC R2 ;  /* 0x0000000002007343 */ /* 0x001fea0003c00000 */
.L_x_1:
[----:B------:R-:W-:Y:S05]  /*01e0*/  BRA `(.L_x_2) ;  /* 0xfffffffc00a87947 */ /* 0x000fea000383ffff */
.L_x_3:
[----:B------:R-:W-:-:S00]  /*01f0*/  BRA `(.L_x_3) ;  /* 0xfffffffc00fc7947 */ /* 0x000fc0000383ffff */
[----:B------:R-:W-:-:S00]  /*0200*/  NOP ;  /* 0x0000000000007918 */ /* 0x000fc00000000000 */
[----:B------:R-:W-:-:S00]  /*0210*/  NOP ;  /* 0x0000000000007918 */ /* 0x000fc00000000000 */
[----:B------:R-:W-:-:S00]  /*0220*/  NOP ;  /* 0x0000000000007918 */ /* 0x000fc00000000000 */
[----:B------:R-:W-:-:S00]  /*0230*/  NOP ;  /* 0x0000000000007918 */ /* 0x000fc00000000000 */
[----:B------:R-:W-:-:S00]  /*0240*/  NOP ;  /* 0x0000000000007918 */ /* 0x000fc00000000000 */
[----:B------:R-:W-:-:S00]  /*0250*/  NOP ;  /* 0x0000000000007918 */ /* 0x000fc00000000000 */
[----:B------:R-:W-:-:S00]  /*0260*/  NOP ;  /* 0x0000000000007918 */ /* 0x000fc00000000000 */
[----:B------:R-:W-:-:S00]  /*0270*/  NOP ;  /* 0x0000000000007918 */ /* 0x000fc00000000000 */
.L_x_4:


//--------------------- .nv.global.init           --------------------------
	.section	.nv.global.init,"aw",@progbits
.nv.global.init:
	.type		$str$1,@object
	.size		$str$1,($str - $str$1)
$str$1:
        /*0000*/ 	.byte	0x0a, 0x00
	.type		$str,@object
	.size		$str,(.L_0 - $str)
$str:
        /*0002*/ 	.byte	0x25, 0x64, 0x00
.L_0:


//--------------------- .nv.shared.reserved.0     --------------------------
	.section	.nv.shared.reserved.0,"aw",@nobits
	.weak		__nv_reservedSMEM_offset_0_alias
	.size		__nv_reservedSMEM_offset_0_alias, 0, 64
	.other		__nv_reservedSMEM_offset_0_alias,@"STO_CUDA_RESERVED_SHARED STV_DEFAULT"
__nv_reservedSMEM_offset_0_alias:
	.zero		0
	.zero		64


//--------------------- .nv.constant0._Z13infinite_loopx --------------------------
	.section	.nv.constant0._Z13infinite_loopx,"a",@progbits
	.sectionflags	@""
	.align	4
.nv.constant0._Z13infinite_loopx:
	.zero		904


//--------------------- SYMBOLS --------------------------

	.type		.nv.reservedSmem.offset0,@object
	.size		.nv.reservedSmem.offset0,0x4
	.type		vprintf,@function
